	.headerflags	@"EF_CUDA_TEXMODE_UNIFIED EF_CUDA_64BIT_ADDRESS EF_CUDA_ACCELERATORS EF_CUDA_SM90 EF_CUDA_VIRTUAL_SM(EF_CUDA_SM90)"
	.elftype	@"ET_EXEC"


//--------------------- .nv.info                  --------------------------
	.section	.nv.info,"",@"SHT_CUDA_INFO"
	.align	4


	//----- nvinfo : EIATTR_REGCOUNT
	.align		4
        /*0000*/ 	.byte	0x04, 0x2f
        /*0002*/ 	.short	(.L_1 - .L_0)
	.align		4
.L_0:
        /*0004*/ 	.word	index@(triton_poi_fused_cat_23)
        /*0008*/ 	.word	0x00000012


	//----- nvinfo : EIATTR_MIN_STACK_SIZE
	.align		4
.L_1:
        /*000c*/ 	.byte	0x04, 0x12
        /*000e*/ 	.short	(.L_3 - .L_2)
	.align		4
.L_2:
        /*0010*/ 	.word	index@(triton_poi_fused_cat_23)
        /*0014*/ 	.word	0x00000000


	//----- nvinfo : EIATTR_FRAME_SIZE
	.align		4
.L_3:
        /*0018*/ 	.byte	0x04, 0x11
        /*001a*/ 	.short	(.L_5 - .L_4)
	.align		4
.L_4:
        /*001c*/ 	.word	index@(triton_poi_fused_cat_23)
        /*0020*/ 	.word	0x00000000


	//----- nvinfo : EIATTR_MIN_STACK_SIZE
	.align		4
.L_5:
        /*0024*/ 	.byte	0x04, 0x12
        /*0026*/ 	.short	(.L_7 - .L_6)
	.align		4
.L_6:
        /*0028*/ 	.word	index@(triton_poi_fused_cat_23)
        /*002c*/ 	.word	0x00000000
.L_7:


//--------------------- .nv.info.triton_poi_fused_cat_23 --------------------------
	.section	.nv.info.triton_poi_fused_cat_23,"",@"SHT_CUDA_INFO"
	.sectionflags	@""
	.align	4


	//----- nvinfo : EIATTR_CUDA_API_VERSION
	.align		4
        /*0000*/ 	.byte	0x04, 0x37
        /*0002*/ 	.short	(.L_9 - .L_8)
.L_8:
        /*0004*/ 	.word	0x0000007c


	//----- nvinfo : EIATTR_KPARAM_INFO
	.align		4
.L_9:
        /*0008*/ 	.byte	0x04, 0x17
        /*000a*/ 	.short	(.L_11 - .L_10)
.L_10:
        /*000c*/ 	.word	0x00000000
        /*0010*/ 	.short	0x0004
        /*0012*/ 	.short	0x0020
        /*0014*/ 	.byte	0x00, 0xf0, 0x11, 0x00


	//----- nvinfo : EIATTR_KPARAM_INFO
	.align		4
.L_11:
        /*0018*/ 	.byte	0x04, 0x17
        /*001a*/ 	.short	(.L_13 - .L_12)
.L_12:
        /*001c*/ 	.word	0x00000000
        /*0020*/ 	.short	0x0003
        /*0022*/ 	.short	0x0018
        /*0024*/ 	.byte	0x00, 0xf4, 0x21, 0x00


	//----- nvinfo : EIATTR_KPARAM_INFO
	.align		4
.L_13:
        /*0028*/ 	.byte	0x04, 0x17
        /*002a*/ 	.short	(.L_15 - .L_14)
.L_14:
        /*002c*/ 	.word	0x00000000
        /*0030*/ 	.short	0x0002
        /*0032*/ 	.short	0x0010
        /*0034*/ 	.byte	0x00, 0xf4, 0x21, 0x00


	//----- nvinfo : EIATTR_KPARAM_INFO
	.align		4
.L_15:
        /*0038*/ 	.byte	0x04, 0x17
        /*003a*/ 	.short	(.L_17 - .L_16)
.L_16:
        /*003c*/ 	.word	0x00000000
        /*0040*/ 	.short	0x0001
        /*0042*/ 	.short	0x0008
        /*0044*/ 	.byte	0x00, 0xf4, 0x21, 0x00


	//----- nvinfo : EIATTR_KPARAM_INFO
	.align		4
.L_17:
        /*0048*/ 	.byte	0x04, 0x17
        /*004a*/ 	.short	(.L_19 - .L_18)
.L_18:
        /*004c*/ 	.word	0x00000000
        /*0050*/ 	.short	0x0000
        /*0052*/ 	.short	0x0000
        /*0054*/ 	.byte	0x00, 0xf4, 0x21, 0x00


	//----- nvinfo : EIATTR_SPARSE_MMA_MASK
	.align		4
.L_19:
        /*0058*/ 	.byte	0x03, 0x50
        /*005a*/ 	.short	0x0000


	//----- nvinfo : EIATTR_MAXREG_COUNT
	.align		4
        /*005c*/ 	.byte	0x03, 0x1b
        /*005e*/ 	.short	0x00ff


	//----- nvinfo : EIATTR_EXIT_INSTR_OFFSETS
	.align		4
        /*0060*/ 	.byte	0x04, 0x1c
        /*0062*/ 	.short	(.L_21 - .L_20)


	//   ....[0]....
.L_20:
        /*0064*/ 	.word	0x000001a0


	//----- nvinfo : EIATTR_REQNTID
	.align		4
.L_21:
        /*0068*/ 	.byte	0x04, 0x10
        /*006a*/ 	.short	(.L_23 - .L_22)
.L_22:
        /*006c*/ 	.word	0x00000100
        /*0070*/ 	.word	0x00000001
        /*0074*/ 	.word	0x00000001


	//----- nvinfo : EIATTR_CBANK_PARAM_SIZE
	.align		4
.L_23:
        /*0078*/ 	.byte	0x03, 0x19
        /*007a*/ 	.short	0x0024


	//----- nvinfo : EIATTR_PARAM_CBANK
	.align		4
        /*007c*/ 	.byte	0x04, 0x0a
        /*007e*/ 	.short	(.L_25 - .L_24)
	.align		4
.L_24:
        /*0080*/ 	.word	index@(.nv.constant0.triton_poi_fused_cat_23)
        /*0084*/ 	.short	0x0210
        /*0086*/ 	.short	0x0024


	//----- nvinfo : EIATTR_SW_WAR
	.align		4
.L_25:
        /*0088*/ 	.byte	0x04, 0x36
        /*008a*/ 	.short	(.L_27 - .L_26)
.L_26:
        /*008c*/ 	.word	0x00000008
.L_27:


//--------------------- .nv.callgraph             --------------------------
	.section	.nv.callgraph,"",@"SHT_CUDA_CALLGRAPH"
	.align	4
	.sectionentsize	8
	.align		4
        /*0000*/ 	.word	0x00000000
	.align		4
        /*0004*/ 	.word	0xffffffff
	.align		4
        /*0008*/ 	.word	0x00000000
	.align		4
        /*000c*/ 	.word	0xfffffffe
	.align		4
        /*0010*/ 	.word	0x00000000
	.align		4
        /*0014*/ 	.word	0xfffffffd
	.align		4
        /*0018*/ 	.word	0x00000000
	.align		4
        /*001c*/ 	.word	0xfffffffc


//--------------------- .text.triton_poi_fused_cat_23 --------------------------
	.section	.text.triton_poi_fused_cat_23,"ax",@progbits
	.align	128
        .global         triton_poi_fused_cat_23
        .type           triton_poi_fused_cat_23,@function
        .size           triton_poi_fused_cat_23,(.L_x_1 - triton_poi_fused_cat_23)
        .other          triton_poi_fused_cat_23,@"STO_CUDA_ENTRY STV_DEFAULT"
triton_poi_fused_cat_23:
.text.triton_poi_fused_cat_23:
[----:B------:R-:W-:Y:S01]  /*0000*/  LDC R1, c[0x0][0x28] ;  /* 0x00000a00ff017b82 */ /* 0x000fe20000000800 */
[----:B------:R-:W1:Y:S07]  /*0010*/  S2R R0, SR_TID.X ;  /* 0x0000000000007919 */ /* 0x000e6e0000002100 */
[----:B------:R-:W2:Y:S01]  /*0020*/  LDC.64 R2, c[0x0][0x210] ;  /* 0x00008400ff027b82 */ /* 0x000ea20000000a00 */
[----:B------:R-:W-:Y:S01]  /*0030*/  ULDC.64 UR4, c[0x0][0x208] ;  /* 0x0000820000047ab9 */ /* 0x000fe20000000a00 */
[----:B------:R-:W3:Y:S06]  /*0040*/  S2R R11, SR_CTAID.X ;  /* 0x00000000000b7919 */ /* 0x000eec0000002500 */
[----:B------:R-:W4:Y:S08]  /*0050*/  LDC.64 R4, c[0x0][0x218] ;  /* 0x00008600ff047b82 */ /* 0x000f300000000a00 */
[----:B------:R-:W5:Y:S08]  /*0060*/  LDC.64 R6, c[0x0][0x220] ;  /* 0x00008800ff067b82 */ /* 0x000f700000000a00 */
[----:B------:R-:W4:Y:S01]  /*0070*/  LDC.64 R8, c[0x0][0x228] ;  /* 0x00008a00ff087b82 */ /* 0x000f220000000a00 */
[----:B-1----:R-:W-:-:S04]  /*0080*/  SHF.L.U32 R0, R0, 0x1, RZ ;  /* 0x0000000100007819 */ /* 0x002fc800000006ff */
[----:B------:R-:W-:-:S04]  /*0090*/  LOP3.LUT R0, R0, 0x1fe, RZ, 0xc0, !PT ;  /* 0x000001fe00007812 */ /* 0x000fc800078ec0ff */
[----:B---3--:R-:W-:-:S05]  /*00a0*/  LEA R11, R11, R0, 0x9 ;  /* 0x000000000b0b7211 */ /* 0x008fca00078e48ff */
[----:B--2---:R-:W-:-:S06]  /*00b0*/  IMAD.WIDE R2, R11, 0x4, R2 ;  /* 0x000000040b027825 */ /* 0x004fcc00078e0202 */
[----:B------:R-:W2:Y:S01]  /*00c0*/  LDG.E.64 R2, desc[UR4][R2.64] ;  /* 0x0000000402027981 */ /* 0x000ea2000c1e1b00 */
[----:B------:R-:W-:-:S05]  /*00d0*/  IMAD.HI R0, R11, 0x2aaaaaab, RZ ;  /* 0x2aaaaaab0b007827 */ /* 0x000fca00078e02ff */
[----:B------:R-:W-:-:S04]  /*00e0*/  SHF.R.U32.HI R13, RZ, 0x1f, R0 ;  /* 0x0000001fff0d7819 */ /* 0x000fc80000011600 */
[----:B------:R-:W-:-:S05]  /*00f0*/  LEA.HI.SX32 R0, R0, R13, 0x13 ;  /* 0x0000000d00007211 */ /* 0x000fca00078f9aff */
[----:B------:R-:W-:-:S04]  /*0100*/  IMAD R11, R0, -0xc000, R11 ;  /* 0xffff4000000b7824 */ /* 0x000fc800078e020b */
[----:B------:R-:W-:-:S04]  /*0110*/  IMAD R11, R0, 0xc0000, R11 ;  /* 0x000c0000000b7824 */ /* 0x000fc800078e020b */
[----:B------:R-:W-:Y:S02]  /*0120*/  IMAD R13, R0, 0xc000, R11 ;  /* 0x0000c000000d7824 */ /* 0x000fe400078e020b */
[----:B----4-:R-:W-:-:S04]  /*0130*/  IMAD.WIDE R4, R11, 0x4, R4 ;  /* 0x000000040b047825 */ /* 0x010fc800078e0204 */
[----:B------:R-:W-:Y:S02]  /*0140*/  IMAD R15, R0, 0xc000, R13 ;  /* 0x0000c000000f7824 */ /* 0x000fe400078e020d */
[----:B-----5:R-:W-:-:S04]  /*0150*/  IMAD.WIDE R6, R13, 0x4, R6 ;  /* 0x000000040d067825 */ /* 0x020fc800078e0206 */
[----:B0-----:R-:W-:Y:S01]  /*0160*/  IMAD.WIDE R8, R15, 0x4, R8 ;  /* 0x000000040f087825 */ /* 0x001fe200078e0208 */
[----:B--2---:R-:W-:Y:S04]  /*0170*/  STG.E.64 desc[UR4][R4.64], R2 ;  /* 0x0000000204007986 */ /* 0x004fe8000c101b04 */
[----:B------:R-:W-:Y:S04]  /*0180*/  STG.E.64 desc[UR4][R6.64], R2 ;  /* 0x0000000206007986 */ /* 0x000fe8000c101b04 */
[----:B------:R-:W-:Y:S01]  /*0190*/  STG.E.64 desc[UR4][R8.64], R2 ;  /* 0x0000000208007986 */ /* 0x000fe2000c101b04 */
[----:B------:R-:W-:Y:S05]  /*01a0*/  EXIT ;  /* 0x000000000000794d */ /* 0x000fea0003800000 */
.L_x_0:
[----:B------:R-:W-:-:S00]  /*01b0*/  BRA `(.L_x_0) ;  /* 0xfffffffc00fc7947 */ /* 0x000fc0000383ffff */
[----:B------:R-:W-:-:S00]  /*01c0*/  NOP ;  /* 0x0000000000007918 */ /* 0x000fc00000000000 */
        /* <DEDUP_REMOVED lines=11> */
.L_x_1:


//--------------------- .nv.constant0.triton_poi_fused_cat_23 --------------------------
	.section	.nv.constant0.triton_poi_fused_cat_23,"a",@progbits
	.sectionflags	@""
	.align	4
.nv.constant0.triton_poi_fused_cat_23:
	.zero		564
